	.headerflags	@"EF_CUDA_TEXMODE_UNIFIED EF_CUDA_64BIT_ADDRESS EF_CUDA_ACCELERATORS EF_CUDA_SM90 EF_CUDA_VIRTUAL_SM(EF_CUDA_SM90)"
	.elftype	@"ET_EXEC"


//--------------------- .nv.info                  --------------------------
	.section	.nv.info,"",@"SHT_CUDA_INFO"
	.align	4


	//----- nvinfo : EIATTR_REGCOUNT
	.align		4
        /*0000*/ 	.byte	0x04, 0x2f
        /*0002*/ 	.short	(.L_1 - .L_0)
	.align		4
.L_0:
        /*0004*/ 	.word	index@(triton_poi_fused__softmax_div_eq_masked_fill_4)
        /*0008*/ 	.word	0x00000010


	//----- nvinfo : EIATTR_MIN_STACK_SIZE
	.align		4
.L_1:
        /*000c*/ 	.byte	0x04, 0x12
        /*000e*/ 	.short	(.L_3 - .L_2)
	.align		4
.L_2:
        /*0010*/ 	.word	index@(triton_poi_fused__softmax_div_eq_masked_fill_4)
        /*0014*/ 	.word	0x00000000


	//----- nvinfo : EIATTR_FRAME_SIZE
	.align		4
.L_3:
        /*0018*/ 	.byte	0x04, 0x11
        /*001a*/ 	.short	(.L_5 - .L_4)
	.align		4
.L_4:
        /*001c*/ 	.word	index@(triton_poi_fused__softmax_div_eq_masked_fill_4)
        /*0020*/ 	.word	0x00000000


	//----- nvinfo : EIATTR_MIN_STACK_SIZE
	.align		4
.L_5:
        /*0024*/ 	.byte	0x04, 0x12
        /*0026*/ 	.short	(.L_7 - .L_6)
	.align		4
.L_6:
        /*0028*/ 	.word	index@(triton_poi_fused__softmax_div_eq_masked_fill_4)
        /*002c*/ 	.word	0x00000000
.L_7:


//--------------------- .nv.info.triton_poi_fused__softmax_div_eq_masked_fill_4 --------------------------
	.section	.nv.info.triton_poi_fused__softmax_div_eq_masked_fill_4,"",@"SHT_CUDA_INFO"
	.sectionflags	@""
	.align	4


	//----- nvinfo : EIATTR_CUDA_API_VERSION
	.align		4
        /*0000*/ 	.byte	0x04, 0x37
        /*0002*/ 	.short	(.L_9 - .L_8)
.L_8:
        /*0004*/ 	.word	0x0000007c


	//----- nvinfo : EIATTR_KPARAM_INFO
	.align		4
.L_9:
        /*0008*/ 	.byte	0x04, 0x17
        /*000a*/ 	.short	(.L_11 - .L_10)
.L_10:
        /*000c*/ 	.word	0x00000000
        /*0010*/ 	.short	0x0004
        /*0012*/ 	.short	0x0020
        /*0014*/ 	.byte	0x00, 0xf0, 0x11, 0x00


	//----- nvinfo : EIATTR_KPARAM_INFO
	.align		4
.L_11:
        /*0018*/ 	.byte	0x04, 0x17
        /*001a*/ 	.short	(.L_13 - .L_12)
.L_12:
        /*001c*/ 	.word	0x00000000
        /*0020*/ 	.short	0x0003
        /*0022*/ 	.short	0x0018
        /*0024*/ 	.byte	0x00, 0xf4, 0x21, 0x00


	//----- nvinfo : EIATTR_KPARAM_INFO
	.align		4
.L_13:
        /*0028*/ 	.byte	0x04, 0x17
        /*002a*/ 	.short	(.L_15 - .L_14)
.L_14:
        /*002c*/ 	.word	0x00000000
        /*0030*/ 	.short	0x0002
        /*0032*/ 	.short	0x0010
        /*0034*/ 	.byte	0x00, 0xf4, 0x21, 0x00


	//----- nvinfo : EIATTR_KPARAM_INFO
	.align		4
.L_15:
        /*0038*/ 	.byte	0x04, 0x17
        /*003a*/ 	.short	(.L_17 - .L_16)
.L_16:
        /*003c*/ 	.word	0x00000000
        /*0040*/ 	.short	0x0001
        /*0042*/ 	.short	0x0008
        /*0044*/ 	.byte	0x00, 0xf4, 0x21, 0x00


	//----- nvinfo : EIATTR_KPARAM_INFO
	.align		4
.L_17:
        /*0048*/ 	.byte	0x04, 0x17
        /*004a*/ 	.short	(.L_19 - .L_18)
.L_18:
        /*004c*/ 	.word	0x00000000
        /*0050*/ 	.short	0x0000
        /*0052*/ 	.short	0x0000
        /*0054*/ 	.byte	0x00, 0xf4, 0x21, 0x00


	//----- nvinfo : EIATTR_SPARSE_MMA_MASK
	.align		4
.L_19:
        /*0058*/ 	.byte	0x03, 0x50
        /*005a*/ 	.short	0x0000


	//----- nvinfo : EIATTR_MAXREG_COUNT
	.align		4
        /*005c*/ 	.byte	0x03, 0x1b
        /*005e*/ 	.short	0x00ff


	//----- nvinfo : EIATTR_EXIT_INSTR_OFFSETS
	.align		4
        /*0060*/ 	.byte	0x04, 0x1c
        /*0062*/ 	.short	(.L_21 - .L_20)


	//   ....[0]....
.L_20:
        /*0064*/ 	.word	0x00000300


	//   ....[1]....
        /*0068*/ 	.word	0x00000320


	//----- nvinfo : EIATTR_REQNTID
	.align		4
.L_21:
        /*006c*/ 	.byte	0x04, 0x10
        /*006e*/ 	.short	(.L_23 - .L_22)
.L_22:
        /*0070*/ 	.word	0x00000080
        /*0074*/ 	.word	0x00000001
        /*0078*/ 	.word	0x00000001


	//----- nvinfo : EIATTR_CBANK_PARAM_SIZE
	.align		4
.L_23:
        /*007c*/ 	.byte	0x03, 0x19
        /*007e*/ 	.short	0x0024


	//----- nvinfo : EIATTR_PARAM_CBANK
	.align		4
        /*0080*/ 	.byte	0x04, 0x0a
        /*0082*/ 	.short	(.L_25 - .L_24)
	.align		4
.L_24:
        /*0084*/ 	.word	index@(.nv.constant0.triton_poi_fused__softmax_div_eq_masked_fill_4)
        /*0088*/ 	.short	0x0210
        /*008a*/ 	.short	0x0024


	//----- nvinfo : EIATTR_SW_WAR
	.align		4
.L_25:
        /*008c*/ 	.byte	0x04, 0x36
        /*008e*/ 	.short	(.L_27 - .L_26)
.L_26:
        /*0090*/ 	.word	0x00000008
.L_27:


//--------------------- .nv.callgraph             --------------------------
	.section	.nv.callgraph,"",@"SHT_CUDA_CALLGRAPH"
	.align	4
	.sectionentsize	8
	.align		4
        /*0000*/ 	.word	0x00000000
	.align		4
        /*0004*/ 	.word	0xffffffff
	.align		4
        /*0008*/ 	.word	0x00000000
	.align		4
        /*000c*/ 	.word	0xfffffffe
	.align		4
        /*0010*/ 	.word	0x00000000
	.align		4
        /*0014*/ 	.word	0xfffffffd
	.align		4
        /*0018*/ 	.word	0x00000000
	.align		4
        /*001c*/ 	.word	0xfffffffc


//--------------------- .text.triton_poi_fused__softmax_div_eq_masked_fill_4 --------------------------
	.section	.text.triton_poi_fused__softmax_div_eq_masked_fill_4,"ax",@progbits
	.align	128
        .global         triton_poi_fused__softmax_div_eq_masked_fill_4
        .type           triton_poi_fused__softmax_div_eq_masked_fill_4,@function
        .size           triton_poi_fused__softmax_div_eq_masked_fill_4,(.L_x_1 - triton_poi_fused__softmax_div_eq_masked_fill_4)
        .other          triton_poi_fused__softmax_div_eq_masked_fill_4,@"STO_CUDA_ENTRY STV_DEFAULT"
triton_poi_fused__softmax_div_eq_masked_fill_4:
.text.triton_poi_fused__softmax_div_eq_masked_fill_4:
[----:B------:R-:W0:Y:S02]  /*0000*/  LDC R1, c[0x0][0x28] ;  /* 0x00000a00ff017b82 */ /* 0x000e240000000800 */
[----:B------:R-:W1:Y:S01]  /*0010*/  S2R R0, SR_TID.X ;  /* 0x0000000000007919 */ /* 0x000e620000002100 */
[----:B------:R-:W2:Y:S01]  /*0020*/  LDC.64 R6, c[0x0][0x218] ;  /* 0x00008600ff067b82 */ /* 0x000ea20000000a00 */
[----:B------:R-:W-:Y:S01]  /*0030*/  CS2R R12, SRZ ;  /* 0x00000000000c7805 */ /* 0x000fe2000001ff00 */
[----:B------:R-:W-:Y:S01]  /*0040*/  ULDC.64 UR4, c[0x0][0x208] ;  /* 0x0000820000047ab9 */ /* 0x000fe20000000a00 */
[----:B------:R-:W3:Y:S05]  /*0050*/  S2R R9, SR_CTAID.X ;  /* 0x0000000000097919 */ /* 0x000eea0000002500 */
[----:B------:R-:W4:Y:S01]  /*0060*/  LDC.64 R4, c[0x0][0x210] ;  /* 0x00008400ff047b82 */ /* 0x000f220000000a00 */
[----:B-1----:R-:W-:-:S02]  /*0070*/  LOP3.LUT R0, R0, 0x7f, RZ, 0xc0, !PT ;  /* 0x0000007f00007812 */ /* 0x002fc400078ec0ff */
[----:B---3--:R-:W-:-:S03]  /*0080*/  SHF.R.S32.HI R2, RZ, 0x18, R9 ;  /* 0x00000018ff027819 */ /* 0x008fc60000011409 */
[----:B------:R-:W-:Y:S01]  /*0090*/  IMAD R9, R9, 0x80, R0 ;  /* 0x0000008009097824 */ /* 0x000fe200078e0200 */
[----:B------:R-:W-:-:S03]  /*00a0*/  SGXT R0, R2, 0x1 ;  /* 0x000000010200781a */ /* 0x000fc60000000200 */
[C---:B----4-:R-:W-:Y:S01]  /*00b0*/  IMAD.WIDE R4, R9.reuse, 0x4, R4 ;  /* 0x0000000409047825 */ /* 0x050fe200078e0204 */
[----:B------:R-:W-:Y:S02]  /*00c0*/  ISETP.GE.AND P0, PT, R9, 0x100, PT ;  /* 0x000001000900780c */ /* 0x000fe40003f06270 */
[CC--:B------:R-:W-:Y:S02]  /*00d0*/  LEA.HI R2, R0.reuse, R9.reuse, RZ, 0x4 ;  /* 0x0000000900027211 */ /* 0x0c0fe400078f20ff */
[----:B------:R-:W-:Y:S02]  /*00e0*/  LEA.HI R8, R0, R9, RZ, 0x6 ;  /* 0x0000000900087211 */ /* 0x000fe400078f30ff */
[----:B------:R-:W-:Y:S02]  /*00f0*/  LOP3.LUT R10, R2, 0xfffffff0, RZ, 0xc0, !PT ;  /* 0xfffffff0020a7812 */ /* 0x000fe400078ec0ff */
[----:B------:R-:W1:Y:S01]  /*0100*/  LDC.64 R2, c[0x0][0x220] ;  /* 0x00008800ff027b82 */ /* 0x000e620000000a00 */
[----:B------:R-:W-:-:S02]  /*0110*/  SHF.R.S32.HI R8, RZ, 0x6, R8 ;  /* 0x00000006ff087819 */ /* 0x000fc40000011408 */
[----:B------:R-:W-:Y:S01]  /*0120*/  IMAD.IADD R11, R9, 0x1, -R10 ;  /* 0x00000001090b7824 */ /* 0x000fe200078e0a0a */
[----:B------:R-:W-:Y:S01]  /*0130*/  LEA.HI R0, R0, R9, RZ, 0x2 ;  /* 0x0000000900007211 */ /* 0x000fe200078f10ff */
[----:B------:R-:W-:-:S03]  /*0140*/  IMAD.MOV.U32 R10, RZ, RZ, RZ ;  /* 0x000000ffff0a7224 */ /* 0x000fc600078e00ff */
[----:B------:R-:W-:Y:S02]  /*0150*/  LEA R11, R8, R11, 0x4 ;  /* 0x0000000b080b7211 */ /* 0x000fe400078e20ff */
[----:B------:R-:W3:Y:S01]  /*0160*/  LDC.64 R8, c[0x0][0x228] ;  /* 0x00008a00ff087b82 */ /* 0x000ee20000000a00 */
[----:B------:R-:W4:Y:S02]  /*0170*/  @!P0 LDG.E R10, desc[UR4][R4.64] ;  /* 0x00000004040a8981 */ /* 0x000f24000c1e1900 */
[----:B--2---:R-:W-:Y:S01]  /*0180*/  IMAD.WIDE R6, R11, 0x4, R6 ;  /* 0x000000040b067825 */ /* 0x004fe200078e0206 */
[----:B------:R-:W-:Y:S01]  /*0190*/  SHF.R.S32.HI R11, RZ, 0x2, R0 ;  /* 0x00000002ff0b7819 */ /* 0x000fe20000011400 */
[----:B------:R-:W-:-:S03]  /*01a0*/  HFMA2.MMA R0, -RZ, RZ, 0, 0 ;  /* 0x00000000ff007435 */ /* 0x000fc600000001ff */
[----:B------:R-:W2:Y:S01]  /*01b0*/  @!P0 LDG.E.EL R13, desc[UR4][R6.64] ;  /* 0x00000004060d8981 */ /* 0x000ea2000c2e1900 */
[----:B-1----:R-:W-:-:S06]  /*01c0*/  IMAD.WIDE R2, R11, 0x4, R2 ;  /* 0x000000040b027825 */ /* 0x002fcc00078e0202 */
[----:B------:R-:W5:Y:S01]  /*01d0*/  @!P0 LDG.E.EL R0, desc[UR4][R2.64] ;  /* 0x0000000402008981 */ /* 0x000f62000c2e1900 */
[----:B---3--:R-:W-:-:S05]  /*01e0*/  IMAD.WIDE R8, R11, 0x4, R8 ;  /* 0x000000040b087825 */ /* 0x008fca00078e0208 */
[----:B------:R-:W3:Y:S01]  /*01f0*/  @!P0 LDG.E.EL R12, desc[UR4][R8.64] ;  /* 0x00000004080c8981 */ /* 0x000ee2000c2e1900 */
[----:B--2---:R-:W-:-:S04]  /*0200*/  LOP3.LUT P1, RZ, R13, 0x7fffffff, RZ, 0xc0, !PT ;  /* 0x7fffffff0dff7812 */ /* 0x004fc8000782c0ff */
[----:B----4-:R-:W-:-:S05]  /*0210*/  FSEL R11, R10, -1.00000000000000000000e+09, P1 ;  /* 0xce6e6b280a0b7808 */ /* 0x010fca0000800000 */
[----:B-----5:R-:W-:-:S04]  /*0220*/  FADD R0, R11, -R0 ;  /* 0x800000000b007221 */ /* 0x020fc80000000000 */
[----:B------:R-:W-:-:S05]  /*0230*/  FMUL R0, R0, 1.4426950216293334961 ;  /* 0x3fb8aa3b00007820 */ /* 0x000fca0000400000 */
[----:B------:R-:W-:Y:S02]  /*0240*/  FSETP.GEU.AND P2, PT, R0, -126, PT ;  /* 0xc2fc00000000780b */ /* 0x000fe40003f4e000 */
[C---:B---3--:R-:W-:Y:S02]  /*0250*/  FSETP.GT.AND P1, PT, |R12|.reuse, 8.50705917302346158658e+37, PT ;  /* 0x7e8000000c00780b */ /* 0x048fe40003f24200 */
[----:B------:R-:W-:-:S09]  /*0260*/  FSETP.GEU.AND P3, PT, |R12|, 1.175494350822287508e-38, PT ;  /* 0x008000000c00780b */ /* 0x000fd20003f6e200 */
[----:B------:R-:W-:-:S04]  /*0270*/  @!P2 FMUL R0, R0, 0.5 ;  /* 0x3f0000000000a820 */ /* 0x000fc80000400000 */
[----:B------:R-:W1:Y:S01]  /*0280*/  MUFU.EX2 R2, R0 ;  /* 0x0000000000027308 */ /* 0x000e620000000800 */
[----:B------:R-:W-:-:S04]  /*0290*/  @P1 FMUL R12, R12, 0.25 ;  /* 0x3e8000000c0c1820 */ /* 0x000fc80000400000 */
[----:B------:R-:W-:-:S04]  /*02a0*/  @!P3 FMUL R12, R12, 16777216 ;  /* 0x4b8000000c0cb820 */ /* 0x000fc80000400000 */
[----:B------:R-:W2:Y:S01]  /*02b0*/  MUFU.RCP R3, R12 ;  /* 0x0000000c00037308 */ /* 0x000ea20000001000 */
[----:B-1----:R-:W-:-:S04]  /*02c0*/  @!P2 FMUL R2, R2, R2 ;  /* 0x000000020202a220 */ /* 0x002fc80000400000 */
[----:B------:R-:W-:-:S04]  /*02d0*/  @P1 FMUL R2, R2, 0.25 ;  /* 0x3e80000002021820 */ /* 0x000fc80000400000 */
[----:B------:R-:W-:-:S04]  /*02e0*/  @!P3 FMUL R2, R2, 16777216 ;  /* 0x4b8000000202b820 */ /* 0x000fc80000400000 */
[----:B--2---:R-:W-:Y:S01]  /*02f0*/  FMUL R3, R3, R2 ;  /* 0x0000000203037220 */ /* 0x004fe20000400000 */
[----:B------:R-:W-:Y:S06]  /*0300*/  @P0 EXIT ;  /* 0x000000000000094d */ /* 0x000fec0003800000 */
[----:B------:R-:W-:Y:S01]  /*0310*/  STG.E desc[UR4][R4.64], R3 ;  /* 0x0000000304007986 */ /* 0x000fe2000c101904 */
[----:B------:R-:W-:Y:S05]  /*0320*/  EXIT ;  /* 0x000000000000794d */ /* 0x000fea0003800000 */
.L_x_0:
[----:B------:R-:W-:-:S00]  /*0330*/  BRA `(.L_x_0) ;  /* 0xfffffffc00fc7947 */ /* 0x000fc0000383ffff */
[----:B------:R-:W-:-:S00]  /*0340*/  NOP ;  /* 0x0000000000007918 */ /* 0x000fc00000000000 */
        /* <DEDUP_REMOVED lines=11> */
.L_x_1:


//--------------------- .nv.constant0.triton_poi_fused__softmax_div_eq_masked_fill_4 --------------------------
	.section	.nv.constant0.triton_poi_fused__softmax_div_eq_masked_fill_4,"a",@progbits
	.sectionflags	@""
	.align	4
.nv.constant0.triton_poi_fused__softmax_div_eq_masked_fill_4:
	.zero		564
